//
// Generated by NVIDIA NVVM Compiler
//
// Compiler Build ID: CL-36424714
// Cuda compilation tools, release 13.0, V13.0.88
// Based on NVVM 20.0.0
//

.version 9.0
.target sm_100
.address_size 64

	// .globl	_Z16histogram_kernelPKcjiiPj
// _ZZ16histogram_kernelPKcjiiPjE6s_hist has been demoted

.visible .entry _Z16histogram_kernelPKcjiiPj(
	.param .u64 .ptr .align 1 _Z16histogram_kernelPKcjiiPj_param_0,
	.param .u32 _Z16histogram_kernelPKcjiiPj_param_1,
	.param .u32 _Z16histogram_kernelPKcjiiPj_param_2,
	.param .u32 _Z16histogram_kernelPKcjiiPj_param_3,
	.param .u64 .ptr .align 1 _Z16histogram_kernelPKcjiiPj_param_4
)
{
	.reg .pred 	%p<37>;
	.reg .b32 	%r<148>;
	.reg .b64 	%rd<9>;
	// demoted variable
	.shared .align 4 .b8 _ZZ16histogram_kernelPKcjiiPjE6s_hist[32768];
	ld.param.u64 	%rd3, [_Z16histogram_kernelPKcjiiPj_param_0];
	ld.param.u32 	%r20, [_Z16histogram_kernelPKcjiiPj_param_1];
	ld.param.u32 	%r21, [_Z16histogram_kernelPKcjiiPj_param_2];
	ld.param.u32 	%r22, [_Z16histogram_kernelPKcjiiPj_param_3];
	ld.param.u64 	%rd4, [_Z16histogram_kernelPKcjiiPj_param_4];
	sub.s32 	%r1, %r22, %r21;
	shl.b32 	%r23, %r1, 5;
	add.s32 	%r2, %r23, 32;
	mov.u32 	%r147, %tid.x;
	setp.ge.s32 	%p1, %r147, %r2;
	@%p1 bra 	$L__BB0_3;
	mov.u32 	%r4, %ntid.x;
	mov.u32 	%r146, %r147;
$L__BB0_2:
	shl.b32 	%r24, %r146, 2;
	mov.u32 	%r25, _ZZ16histogram_kernelPKcjiiPjE6s_hist;
	add.s32 	%r26, %r25, %r24;
	mov.b32 	%r27, 0;
	st.shared.u32 	[%r26], %r27;
	add.s32 	%r146, %r146, %r4;
	setp.lt.s32 	%p2, %r146, %r2;
	@%p2 bra 	$L__BB0_2;
$L__BB0_3:
	bar.sync 	0;
	mov.u32 	%r28, %ctaid.x;
	mov.u32 	%r7, %ntid.x;
	mad.lo.s32 	%r29, %r28, %r7, %r147;
	shl.b32 	%r8, %r29, 3;
	shl.b32 	%r30, %r147, 3;
	and.b32  	%r31, %r30, 7936;
	sub.s32 	%r9, %r31, %r21;
	setp.ge.u32 	%p3, %r8, %r20;
	cvt.s64.s32 	%rd5, %r8;
	cvta.to.global.u64 	%rd6, %rd3;
	add.s64 	%rd1, %rd6, %rd5;
	@%p3 bra 	$L__BB0_6;
	ld.global.u8 	%r10, [%rd1];
	setp.gt.s32 	%p4, %r21, %r10;
	setp.lt.s32 	%p5, %r22, %r10;
	or.pred  	%p6, %p4, %p5;
	@%p6 bra 	$L__BB0_6;
	add.s32 	%r32, %r9, %r10;
	shl.b32 	%r33, %r32, 2;
	mov.u32 	%r34, _ZZ16histogram_kernelPKcjiiPjE6s_hist;
	add.s32 	%r35, %r34, %r33;
	atom.shared.add.u32 	%r36, [%r35], 1;
$L__BB0_6:
	add.s32 	%r37, %r8, 1;
	setp.ge.u32 	%p7, %r37, %r20;
	@%p7 bra 	$L__BB0_9;
	ld.global.u8 	%r11, [%rd1+1];
	setp.gt.s32 	%p8, %r21, %r11;
	setp.lt.s32 	%p9, %r22, %r11;
	or.pred  	%p10, %p8, %p9;
	@%p10 bra 	$L__BB0_9;
	add.s32 	%r38, %r9, %r11;
	shl.b32 	%r39, %r38, 2;
	mov.u32 	%r40, _ZZ16histogram_kernelPKcjiiPjE6s_hist;
	add.s32 	%r41, %r40, %r39;
	atom.shared.add.u32 	%r42, [%r41], 1;
$L__BB0_9:
	add.s32 	%r43, %r8, 2;
	setp.ge.u32 	%p11, %r43, %r20;
	@%p11 bra 	$L__BB0_12;
	ld.global.u8 	%r12, [%rd1+2];
	setp.gt.s32 	%p12, %r21, %r12;
	setp.lt.s32 	%p13, %r22, %r12;
	or.pred  	%p14, %p12, %p13;
	@%p14 bra 	$L__BB0_12;
	add.s32 	%r44, %r9, %r12;
	shl.b32 	%r45, %r44, 2;
	mov.u32 	%r46, _ZZ16histogram_kernelPKcjiiPjE6s_hist;
	add.s32 	%r47, %r46, %r45;
	atom.shared.add.u32 	%r48, [%r47], 1;
$L__BB0_12:
	add.s32 	%r49, %r8, 3;
	setp.ge.u32 	%p15, %r49, %r20;
	@%p15 bra 	$L__BB0_15;
	ld.global.u8 	%r13, [%rd1+3];
	setp.gt.s32 	%p16, %r21, %r13;
	setp.lt.s32 	%p17, %r22, %r13;
	or.pred  	%p18, %p16, %p17;
	@%p18 bra 	$L__BB0_15;
	add.s32 	%r50, %r9, %r13;
	shl.b32 	%r51, %r50, 2;
	mov.u32 	%r52, _ZZ16histogram_kernelPKcjiiPjE6s_hist;
	add.s32 	%r53, %r52, %r51;
	atom.shared.add.u32 	%r54, [%r53], 1;
$L__BB0_15:
	add.s32 	%r55, %r8, 4;
	setp.ge.u32 	%p19, %r55, %r20;
	@%p19 bra 	$L__BB0_18;
	ld.global.u8 	%r14, [%rd1+4];
	setp.gt.s32 	%p20, %r21, %r14;
	setp.lt.s32 	%p21, %r22, %r14;
	or.pred  	%p22, %p20, %p21;
	@%p22 bra 	$L__BB0_18;
	add.s32 	%r56, %r9, %r14;
	shl.b32 	%r57, %r56, 2;
	mov.u32 	%r58, _ZZ16histogram_kernelPKcjiiPjE6s_hist;
	add.s32 	%r59, %r58, %r57;
	atom.shared.add.u32 	%r60, [%r59], 1;
$L__BB0_18:
	add.s32 	%r61, %r8, 5;
	setp.ge.u32 	%p23, %r61, %r20;
	@%p23 bra 	$L__BB0_21;
	ld.global.u8 	%r15, [%rd1+5];
	setp.gt.s32 	%p24, %r21, %r15;
	setp.lt.s32 	%p25, %r22, %r15;
	or.pred  	%p26, %p24, %p25;
	@%p26 bra 	$L__BB0_21;
	add.s32 	%r62, %r9, %r15;
	shl.b32 	%r63, %r62, 2;
	mov.u32 	%r64, _ZZ16histogram_kernelPKcjiiPjE6s_hist;
	add.s32 	%r65, %r64, %r63;
	atom.shared.add.u32 	%r66, [%r65], 1;
$L__BB0_21:
	add.s32 	%r67, %r8, 6;
	setp.ge.u32 	%p27, %r67, %r20;
	@%p27 bra 	$L__BB0_24;
	ld.global.u8 	%r16, [%rd1+6];
	setp.gt.s32 	%p28, %r21, %r16;
	setp.lt.s32 	%p29, %r22, %r16;
	or.pred  	%p30, %p28, %p29;
	@%p30 bra 	$L__BB0_24;
	add.s32 	%r68, %r9, %r16;
	shl.b32 	%r69, %r68, 2;
	mov.u32 	%r70, _ZZ16histogram_kernelPKcjiiPjE6s_hist;
	add.s32 	%r71, %r70, %r69;
	atom.shared.add.u32 	%r72, [%r71], 1;
$L__BB0_24:
	add.s32 	%r73, %r8, 7;
	setp.ge.u32 	%p31, %r73, %r20;
	@%p31 bra 	$L__BB0_27;
	ld.global.u8 	%r17, [%rd1+7];
	setp.gt.s32 	%p32, %r21, %r17;
	setp.lt.s32 	%p33, %r22, %r17;
	or.pred  	%p34, %p32, %p33;
	@%p34 bra 	$L__BB0_27;
	add.s32 	%r74, %r9, %r17;
	shl.b32 	%r75, %r74, 2;
	mov.u32 	%r76, _ZZ16histogram_kernelPKcjiiPjE6s_hist;
	add.s32 	%r77, %r76, %r75;
	atom.shared.add.u32 	%r78, [%r77], 1;
$L__BB0_27:
	bar.sync 	0;
	setp.gt.s32 	%p35, %r147, %r1;
	@%p35 bra 	$L__BB0_30;
	cvta.to.global.u64 	%rd2, %rd4;
	mov.u32 	%r80, _ZZ16histogram_kernelPKcjiiPjE6s_hist;
$L__BB0_29:
	shl.b32 	%r79, %r147, 2;
	add.s32 	%r81, %r80, %r79;
	ld.shared.u32 	%r82, [%r81];
	ld.shared.u32 	%r83, [%r81+1024];
	add.s32 	%r84, %r83, %r82;
	ld.shared.u32 	%r85, [%r81+2048];
	add.s32 	%r86, %r85, %r84;
	ld.shared.u32 	%r87, [%r81+3072];
	add.s32 	%r88, %r87, %r86;
	ld.shared.u32 	%r89, [%r81+4096];
	add.s32 	%r90, %r89, %r88;
	ld.shared.u32 	%r91, [%r81+5120];
	add.s32 	%r92, %r91, %r90;
	ld.shared.u32 	%r93, [%r81+6144];
	add.s32 	%r94, %r93, %r92;
	ld.shared.u32 	%r95, [%r81+7168];
	add.s32 	%r96, %r95, %r94;
	ld.shared.u32 	%r97, [%r81+8192];
	add.s32 	%r98, %r97, %r96;
	ld.shared.u32 	%r99, [%r81+9216];
	add.s32 	%r100, %r99, %r98;
	ld.shared.u32 	%r101, [%r81+10240];
	add.s32 	%r102, %r101, %r100;
	ld.shared.u32 	%r103, [%r81+11264];
	add.s32 	%r104, %r103, %r102;
	ld.shared.u32 	%r105, [%r81+12288];
	add.s32 	%r106, %r105, %r104;
	ld.shared.u32 	%r107, [%r81+13312];
	add.s32 	%r108, %r107, %r106;
	ld.shared.u32 	%r109, [%r81+14336];
	add.s32 	%r110, %r109, %r108;
	ld.shared.u32 	%r111, [%r81+15360];
	add.s32 	%r112, %r111, %r110;
	ld.shared.u32 	%r113, [%r81+16384];
	add.s32 	%r114, %r113, %r112;
	ld.shared.u32 	%r115, [%r81+17408];
	add.s32 	%r116, %r115, %r114;
	ld.shared.u32 	%r117, [%r81+18432];
	add.s32 	%r118, %r117, %r116;
	ld.shared.u32 	%r119, [%r81+19456];
	add.s32 	%r120, %r119, %r118;
	ld.shared.u32 	%r121, [%r81+20480];
	add.s32 	%r122, %r121, %r120;
	ld.shared.u32 	%r123, [%r81+21504];
	add.s32 	%r124, %r123, %r122;
	ld.shared.u32 	%r125, [%r81+22528];
	add.s32 	%r126, %r125, %r124;
	ld.shared.u32 	%r127, [%r81+23552];
	add.s32 	%r128, %r127, %r126;
	ld.shared.u32 	%r129, [%r81+24576];
	add.s32 	%r130, %r129, %r128;
	ld.shared.u32 	%r131, [%r81+25600];
	add.s32 	%r132, %r131, %r130;
	ld.shared.u32 	%r133, [%r81+26624];
	add.s32 	%r134, %r133, %r132;
	ld.shared.u32 	%r135, [%r81+27648];
	add.s32 	%r136, %r135, %r134;
	ld.shared.u32 	%r137, [%r81+28672];
	add.s32 	%r138, %r137, %r136;
	ld.shared.u32 	%r139, [%r81+29696];
	add.s32 	%r140, %r139, %r138;
	ld.shared.u32 	%r141, [%r81+30720];
	add.s32 	%r142, %r141, %r140;
	ld.shared.u32 	%r143, [%r81+31744];
	add.s32 	%r144, %r143, %r142;
	mul.wide.s32 	%rd7, %r147, 4;
	add.s64 	%rd8, %rd2, %rd7;
	atom.global.add.u32 	%r145, [%rd8], %r144;
	add.s32 	%r147, %r147, %r7;
	setp.le.s32 	%p36, %r147, %r1;
	@%p36 bra 	$L__BB0_29;
$L__BB0_30:
	ret;

}


// ===== COMPILED SASS (sm_100) =====

	.target	sm_100

	.elftype	@"ET_EXEC"


//--------------------- .note.nv.tkinfo           --------------------------
	.section	.note.nv.tkinfo,"",@"SHT_NOTE"
	.sectionflags	@"SHF_NOTE_NV_TKINFO"
	.tkinfo
        /*0018*/ 	.word	0x00000002
        /*0030*/ 	.string	""
        /*0030*/ 	.string	"ptxas"
        /*0030*/ 	.string	"Cuda compilation tools, release 13.0, V13.0.88"
        /*0030*/ 	.string	"Build cuda_13.0.r13.0/compiler.36424714_0"
        /*0030*/ 	.string	"-arch sm_100 -m 64 "



//--------------------- .note.nv.cuinfo           --------------------------
	.section	.note.nv.cuinfo,"",@"SHT_NOTE"
	.sectionflags	@"SHF_NOTE_NV_CUINFO"
        /*0018*/ 	.short	0x0002
        /*001a*/ 	.short	0x0064
        /*001c*/ 	.short	0x0082
	.zero		2


//--------------------- .nv.info                  --------------------------
	.section	.nv.info,"",@"SHT_CUDA_INFO"
	.align	4


	//----- nvinfo : EIATTR_REGCOUNT
	.align		4
        /*0000*/ 	.byte	0x04, 0x2f
        /*0002*/ 	.short	(.L_1 - .L_0)
	.align		4
.L_0:
        /*0004*/ 	.word	index@(_Z16histogram_kernelPKcjiiPj)
        /*0008*/ 	.word	0x0000001d


	//----- nvinfo : EIATTR_FRAME_SIZE
	.align		4
.L_1:
        /*000c*/ 	.byte	0x04, 0x11
        /*000e*/ 	.short	(.L_3 - .L_2)
	.align		4
.L_2:
        /*0010*/ 	.word	index@(_Z16histogram_kernelPKcjiiPj)
        /*0014*/ 	.word	0x00000000


	//----- nvinfo : EIATTR_MIN_STACK_SIZE
	.align		4
.L_3:
        /*0018*/ 	.byte	0x04, 0x12
        /*001a*/ 	.short	(.L_5 - .L_4)
	.align		4
.L_4:
        /*001c*/ 	.word	index@(_Z16histogram_kernelPKcjiiPj)
        /*0020*/ 	.word	0x00000000
.L_5:


//--------------------- .nv.compat                --------------------------
	.section	.nv.compat,"",@"SHT_CUDA_COMPAT_INFO"
	.align	4
        /*0000*/ 	.byte	0x02, 0x09, 0x00, 0x00, 0x02, 0x02, 0x01, 0x00, 0x02, 0x05, 0x05, 0x00, 0x03, 0x07, 0x01, 0x01
        /*0010*/ 	.byte	0x02, 0x03, 0x00, 0x00, 0x02, 0x06, 0x01, 0x00, 0x04, 0x0b, 0x08, 0x00, 0x09, 0x00, 0x00, 0x00
        /*0020*/ 	.byte	0x00, 0x00, 0x00, 0x00


//--------------------- .nv.info._Z16histogram_kernelPKcjiiPj --------------------------
	.section	.nv.info._Z16histogram_kernelPKcjiiPj,"",@"SHT_CUDA_INFO"
	.sectionflags	@""
	.align	4


	//----- nvinfo : EIATTR_CUDA_API_VERSION
	.align		4
        /*0000*/ 	.byte	0x04, 0x37
        /*0002*/ 	.short	(.L_7 - .L_6)
.L_6:
        /*0004*/ 	.word	0x00000082


	//----- nvinfo : EIATTR_KPARAM_INFO
	.align		4
.L_7:
        /*0008*/ 	.byte	0x04, 0x17
        /*000a*/ 	.short	(.L_9 - .L_8)
.L_8:
        /*000c*/ 	.word	0x00000000
        /*0010*/ 	.short	0x0004
        /*0012*/ 	.short	0x0018
        /*0014*/ 	.byte	0x00, 0xf5, 0x21, 0x00


	//----- nvinfo : EIATTR_KPARAM_INFO
	.align		4
.L_9:
        /*0018*/ 	.byte	0x04, 0x17
        /*001a*/ 	.short	(.L_11 - .L_10)
.L_10:
        /*001c*/ 	.word	0x00000000
        /*0020*/ 	.short	0x0003
        /*0022*/ 	.short	0x0010
        /*0024*/ 	.byte	0x00, 0xf0, 0x11, 0x00


	//----- nvinfo : EIATTR_KPARAM_INFO
	.align		4
.L_11:
        /*0028*/ 	.byte	0x04, 0x17
        /*002a*/ 	.short	(.L_13 - .L_12)
.L_12:
        /*002c*/ 	.word	0x00000000
        /*0030*/ 	.short	0x0002
        /*0032*/ 	.short	0x000c
        /*0034*/ 	.byte	0x00, 0xf0, 0x11, 0x00


	//----- nvinfo : EIATTR_KPARAM_INFO
	.align		4
.L_13:
        /*0038*/ 	.byte	0x04, 0x17
        /*003a*/ 	.short	(.L_15 - .L_14)
.L_14:
        /*003c*/ 	.word	0x00000000
        /*0040*/ 	.short	0x0001
        /*0042*/ 	.short	0x0008
        /*0044*/ 	.byte	0x00, 0xf0, 0x11, 0x00


	//----- nvinfo : EIATTR_KPARAM_INFO
	.align		4
.L_15:
        /*0048*/ 	.byte	0x04, 0x17
        /*004a*/ 	.short	(.L_17 - .L_16)
.L_16:
        /*004c*/ 	.word	0x00000000
        /*0050*/ 	.short	0x0000
        /*0052*/ 	.short	0x0000
        /*0054*/ 	.byte	0x00, 0xf5, 0x21, 0x00


	//----- nvinfo : EIATTR_SPARSE_MMA_MASK
	.align		4
.L_17:
        /*0058*/ 	.byte	0x03, 0x50
        /*005a*/ 	.short	0x0000


	//----- nvinfo : EIATTR_MAXREG_COUNT
	.align		4
        /*005c*/ 	.byte	0x03, 0x1b
        /*005e*/ 	.short	0x00ff


	//----- nvinfo : EIATTR_NUM_BARRIERS
	.align		4
        /*0060*/ 	.byte	0x02, 0x4c
        /*0062*/ 	.byte	0x01
	.zero		1


	//----- nvinfo : EIATTR_MERCURY_ISA_VERSION
	.align		4
        /*0064*/ 	.byte	0x03, 0x5f
        /*0066*/ 	.short	0x0101


	//----- nvinfo : EIATTR_VRC_CTA_INIT_COUNT
	.align		4
        /*0068*/ 	.byte	0x02, 0x4a
	.zero		1
	.zero		1


	//----- nvinfo : EIATTR_EXIT_INSTR_OFFSETS
	.align		4
        /*006c*/ 	.byte	0x04, 0x1c
        /*006e*/ 	.short	(.L_19 - .L_18)


	//   ....[0]....
.L_18:
        /*0070*/ 	.word	0x000009a0


	//   ....[1]....
        /*0074*/ 	.word	0x00000d50


	//----- nvinfo : EIATTR_CRS_STACK_SIZE
	.align		4
.L_19:
        /*0078*/ 	.byte	0x04, 0x1e
        /*007a*/ 	.short	(.L_21 - .L_20)
.L_20:
        /*007c*/ 	.word	0x00000000


	//----- nvinfo : EIATTR_CBANK_PARAM_SIZE
	.align		4
.L_21:
        /*0080*/ 	.byte	0x03, 0x19
        /*0082*/ 	.short	0x0020


	//----- nvinfo : EIATTR_PARAM_CBANK
	.align		4
        /*0084*/ 	.byte	0x04, 0x0a
        /*0086*/ 	.short	(.L_23 - .L_22)
	.align		4
.L_22:
        /*0088*/ 	.word	index@(.nv.constant0._Z16histogram_kernelPKcjiiPj)
        /*008c*/ 	.short	0x0380
        /*008e*/ 	.short	0x0020


	//----- nvinfo : EIATTR_SW_WAR
	.align		4
.L_23:
        /*0090*/ 	.byte	0x04, 0x36
        /*0092*/ 	.short	(.L_25 - .L_24)
.L_24:
        /*0094*/ 	.word	0x00000008
.L_25:


//--------------------- .nv.callgraph             --------------------------
	.section	.nv.callgraph,"",@"SHT_CUDA_CALLGRAPH"
	.align	4
	.sectionentsize	8
	.align		4
        /*0000*/ 	.word	0x00000000
	.align		4
        /*0004*/ 	.word	0xffffffff
	.align		4
        /*0008*/ 	.word	0x00000000
	.align		4
        /*000c*/ 	.word	0xfffffffe
	.align		4
        /*0010*/ 	.word	0x00000000
	.align		4
        /*0014*/ 	.word	0xfffffffd
	.align		4
        /*0018*/ 	.word	0x00000000
	.align		4
        /*001c*/ 	.word	0xfffffffc


//--------------------- .text._Z16histogram_kernelPKcjiiPj --------------------------
	.section	.text._Z16histogram_kernelPKcjiiPj,"ax",@progbits
	.align	128
        .global         _Z16histogram_kernelPKcjiiPj
        .type           _Z16histogram_kernelPKcjiiPj,@function
        .size           _Z16histogram_kernelPKcjiiPj,(.L_x_21 - _Z16histogram_kernelPKcjiiPj)
        .other          _Z16histogram_kernelPKcjiiPj,@"STO_CUDA_ENTRY STV_DEFAULT"
_Z16histogram_kernelPKcjiiPj:
.text._Z16histogram_kernelPKcjiiPj:
[----:B------:R-:W-:Y:S01]  /*0000*/  LDC R1, c[0x0][0x37c] ;  /* 0x0000df00ff017b82 */ /* 0x000fe20000000800 */
[----:B------:R-:W0:Y:S01]  /*0010*/  S2R R5, SR_TID.X ;  /* 0x0000000000057919 */ /* 0x000e220000002100 */
[----:B------:R-:W1:Y:S01]  /*0020*/  LDCU UR7, c[0x0][0x390] ;  /* 0x00007200ff0777ac */ /* 0x000e620008000800 */
[----:B------:R-:W-:Y:S01]  /*0030*/  BSSY.RECONVERGENT B0, `(.L_x_0) ;  /* 0x0000010000007945 */ /* 0x000fe20003800200 */
[----:B------:R-:W1:Y:S02]  /*0040*/  LDCU UR10, c[0x0][0x38c] ;  /* 0x00007180ff0a77ac */ /* 0x000e640008000800 */
[----:B-1----:R-:W-:-:S04]  /*0050*/  UIADD3 UR6, UPT, UPT, UR7, -UR10, URZ ;  /* 0x8000000a07067290 */ /* 0x002fc8000fffe0ff */
[----:B------:R-:W-:-:S06]  /*0060*/  ULEA UR4, UR6, 0x20, 0x5 ;  /* 0x0000002006047891 */ /* 0x000fcc000f8e28ff */
[----:B0-----:R-:W-:-:S13]  /*0070*/  ISETP.GE.AND P0, PT, R5, UR4, PT ;  /* 0x0000000405007c0c */ /* 0x001fda000bf06270 */
[----:B------:R-:W-:Y:S05]  /*0080*/  @P0 BRA `(.L_x_1) ;  /* 0x0000000000280947 */ /* 0x000fea0003800000 */
[----:B------:R-:W0:Y:S01]  /*0090*/  S2R R3, SR_CgaCtaId ;  /* 0x0000000000037919 */ /* 0x000e220000008800 */
[----:B------:R-:W1:Y:S01]  /*00a0*/  LDC R7, c[0x0][0x360] ;  /* 0x0000d800ff077b82 */ /* 0x000e620000000800 */
[----:B------:R-:W-:Y:S01]  /*00b0*/  MOV R2, 0x400 ;  /* 0x0000040000027802 */ /* 0x000fe20000000f00 */
[----:B------:R-:W-:-:S03]  /*00c0*/  IMAD.MOV.U32 R0, RZ, RZ, R5 ;  /* 0x000000ffff007224 */ /* 0x000fc600078e0005 */
[----:B0-----:R-:W-:-:S07]  /*00d0*/  LEA R3, R3, R2, 0x18 ;  /* 0x0000000203037211 */ /* 0x001fce00078ec0ff */
.L_x_2:
[----:B------:R-:W-:Y:S02]  /*00e0*/  IMAD R2, R0, 0x4, R3 ;  /* 0x0000000400027824 */ /* 0x000fe400078e0203 */
[----:B-1----:R-:W-:-:S03]  /*00f0*/  IMAD.IADD R0, R7, 0x1, R0 ;  /* 0x0000000107007824 */ /* 0x002fc600078e0200 */
[----:B------:R0:W-:Y:S02]  /*0100*/  STS [R2], RZ ;  /* 0x000000ff02007388 */ /* 0x0001e40000000800 */
[----:B------:R-:W-:-:S13]  /*0110*/  ISETP.GE.AND P0, PT, R0, UR4, PT ;  /* 0x0000000400007c0c */ /* 0x000fda000bf06270 */
[----:B0-----:R-:W-:Y:S05]  /*0120*/  @!P0 BRA `(.L_x_2) ;  /* 0xfffffffc00ec8947 */ /* 0x001fea000383ffff */
.L_x_1:
[----:B------:R-:W-:Y:S05]  /*0130*/  BSYNC.RECONVERGENT B0 ;  /* 0x0000000000007941 */ /* 0x000fea0003800200 */
.L_x_0:
[----:B------:R-:W0:Y:S01]  /*0140*/  S2UR UR4, SR_CTAID.X ;  /* 0x00000000000479c3 */ /* 0x000e220000002500 */
[----:B------:R-:W1:Y:S01]  /*0150*/  LDCU UR11, c[0x0][0x388] ;  /* 0x00007100ff0b77ac */ /* 0x000e620008000800 */
[----:B------:R-:W-:Y:S01]  /*0160*/  BSSY.RECONVERGENT B0, `(.L_x_3) ;  /* 0x0000025000007945 */ /* 0x000fe20003800200 */
[----:B------:R-:W2:Y:S05]  /*0170*/  LDCU.64 UR8, c[0x0][0x358] ;  /* 0x00006b00ff0877ac */ /* 0x000eaa0008000a00 */
[----:B------:R-:W0:Y:S02]  /*0180*/  LDC R0, c[0x0][0x360] ;  /* 0x0000d800ff007b82 */ /* 0x000e240000000800 */
[----:B0-----:R-:W-:Y:S01]  /*0190*/  IMAD R2, R0, UR4, R5 ;  /* 0x0000000400027c24 */ /* 0x001fe2000f8e0205 */
[----:B------:R-:W0:Y:S03]  /*01a0*/  LDCU.64 UR4, c[0x0][0x380] ;  /* 0x00007000ff0477ac */ /* 0x000e260008000a00 */
[----:B------:R-:W-:-:S04]  /*01b0*/  IMAD.SHL.U32 R6, R2, 0x8, RZ ;  /* 0x0000000802067824 */ /* 0x000fc800078e00ff */
[C---:B------:R-:W-:Y:S02]  /*01c0*/  VIADD R2, R6.reuse, 0x1 ;  /* 0x0000000106027836 */ /* 0x040fe40000000000 */
[C---:B------:R-:W-:Y:S02]  /*01d0*/  VIADD R3, R6.reuse, 0x2 ;  /* 0x0000000206037836 */ /* 0x040fe40000000000 */
[----:B------:R-:W-:Y:S01]  /*01e0*/  VIADD R4, R6, 0x3 ;  /* 0x0000000306047836 */ /* 0x000fe20000000000 */
[----:B------:R-:W-:Y:S01]  /*01f0*/  BAR.SYNC.DEFER_BLOCKING 0x0 ;  /* 0x0000000000007b1d */ /* 0x000fe20000010000 */
[----:B-1----:R-:W-:Y:S01]  /*0200*/  ISETP.GE.U32.AND P1, PT, R2, UR11, PT ;  /* 0x0000000b02007c0c */ /* 0x002fe2000bf26070 */
[C---:B------:R-:W-:Y:S01]  /*0210*/  VIADD R2, R6.reuse, 0x4 ;  /* 0x0000000406027836 */ /* 0x040fe20000000000 */
[----:B------:R-:W-:Y:S01]  /*0220*/  ISETP.GE.U32.AND P2, PT, R3, UR11, PT ;  /* 0x0000000b03007c0c */ /* 0x000fe2000bf46070 */
[----:B------:R-:W-:Y:S01]  /*0230*/  VIADD R3, R6, 0x5 ;  /* 0x0000000506037836 */ /* 0x000fe20000000000 */
[----:B------:R-:W-:Y:S01]  /*0240*/  ISETP.GE.U32.AND P3, PT, R4, UR11, PT ;  /* 0x0000000b04007c0c */ /* 0x000fe2000bf66070 */
[----:B------:R-:W-:Y:S01]  /*0250*/  IMAD.SHL.U32 R4, R5, 0x8, RZ ;  /* 0x0000000805047824 */ /* 0x000fe200078e00ff */
[----:B------:R-:W-:Y:S01]  /*0260*/  ISETP.GE.U32.AND P4, PT, R2, UR11, PT ;  /* 0x0000000b02007c0c */ /* 0x000fe2000bf86070 */
[C---:B------:R-:W-:Y:S01]  /*0270*/  VIADD R7, R6.reuse, 0x6 ;  /* 0x0000000606077836 */ /* 0x040fe20000000000 */
[----:B0-----:R-:W-:-:S02]  /*0280*/  IADD3 R2, P0, PT, R6, UR4, RZ ;  /* 0x0000000406027c10 */ /* 0x001fc4000ff1e0ff */
[----:B------:R-:W-:Y:S02]  /*0290*/  ISETP.GE.U32.AND P5, PT, R3, UR11, PT ;  /* 0x0000000b03007c0c */ /* 0x000fe4000bfa6070 */
[C---:B------:R-:W-:Y:S02]  /*02a0*/  LEA.HI.X.SX32 R3, R6.reuse, UR5, 0x1, P0 ;  /* 0x0000000506037c11 */ /* 0x040fe400080f0eff */
[C---:B------:R-:W-:Y:S01]  /*02b0*/  ISETP.GE.U32.AND P0, PT, R6.reuse, UR11, PT ;  /* 0x0000000b06007c0c */ /* 0x040fe2000bf06070 */
[----:B------:R-:W-:Y:S01]  /*02c0*/  VIADD R6, R6, 0x7 ;  /* 0x0000000706067836 */ /* 0x000fe20000000000 */
[----:B------:R-:W-:Y:S02]  /*02d0*/  LOP3.LUT R4, R4, 0x1f00, RZ, 0xc0, !PT ;  /* 0x00001f0004047812 */ /* 0x000fe400078ec0ff */
[----:B------:R-:W-:-:S03]  /*02e0*/  ISETP.GE.U32.AND P6, PT, R7, UR11, PT ;  /* 0x0000000b07007c0c */ /* 0x000fc6000bfc6070 */
[----:B------:R-:W-:-:S06]  /*02f0*/  VIADD R7, R4, -UR10 ;  /* 0x8000000a04077c36 */ /* 0x000fcc0008000000 */
[----:B--2---:R-:W-:Y:S05]  /*0300*/  @P0 BRA `(.L_x_4) ;  /* 0x0000000000280947 */ /* 0x004fea0003800000 */
[----:B------:R-:W2:Y:S02]  /*0310*/  LDG.E.U8 R4, desc[UR8][R2.64] ;  /* 0x0000000802047981 */ /* 0x000ea4000c1e1100 */
[----:B--2---:R-:W-:-:S04]  /*0320*/  ISETP.GT.AND P0, PT, R4, UR7, PT ;  /* 0x0000000704007c0c */ /* 0x004fc8000bf04270 */
[----:B------:R-:W-:-:S13]  /*0330*/  ISETP.LT.OR P0, PT, R4, UR10, P0 ;  /* 0x0000000a04007c0c */ /* 0x000fda0008701670 */
[----:B------:R-:W-:Y:S05]  /*0340*/  @P0 BRA `(.L_x_4) ;  /* 0x0000000000180947 */ /* 0x000fea0003800000 */
[----:B------:R-:W0:Y:S01]  /*0350*/  S2UR UR5, SR_CgaCtaId ;  /* 0x00000000000579c3 */ /* 0x000e220000008800 */
[----:B------:R-:W-:Y:S01]  /*0360*/  UMOV UR4, 0x400 ;  /* 0x0000040000047882 */ /* 0x000fe20000000000 */
[----:B------:R-:W-:Y:S01]  /*0370*/  IMAD.IADD R4, R7, 0x1, R4 ;  /* 0x0000000107047824 */ /* 0x000fe200078e0204 */
[----:B0-----:R-:W-:-:S06]  /*0380*/  ULEA UR4, UR5, UR4, 0x18 ;  /* 0x0000000405047291 */ /* 0x001fcc000f8ec0ff */
[----:B------:R-:W-:-:S05]  /*0390*/  LEA R4, R4, UR4, 0x2 ;  /* 0x0000000404047c11 */ /* 0x000fca000f8e10ff */
[----:B------:R0:W-:Y:S02]  /*03a0*/  ATOMS.POPC.INC.32 RZ, [R4+URZ] ;  /* 0x0000000004ff7f8c */ /* 0x0001e4000d8000ff */
.L_x_4:
[----:B------:R-:W-:Y:S05]  /*03b0*/  BSYNC.RECONVERGENT B0 ;  /* 0x0000000000007941 */ /* 0x000fea0003800200 */
.L_x_3:
[----:B------:R-:W-:Y:S01]  /*03c0*/  BSSY.RECONVERGENT B0, `(.L_x_5) ;  /* 0x000000d000007945 */ /* 0x000fe20003800200 */
[----:B------:R-:W-:-:S03]  /*03d0*/  ISETP.GE.U32.AND P0, PT, R6, UR11, PT ;  /* 0x0000000b06007c0c */ /* 0x000fc6000bf06070 */
[----:B------:R-:W-:Y:S10]  /*03e0*/  @P1 BRA `(.L_x_6) ;  /* 0x0000000000281947 */ /* 0x000ff40003800000 */
[----:B0-----:R-:W2:Y:S02]  /*03f0*/  LDG.E.U8 R4, desc[UR8][R2.64+0x1] ;  /* 0x0000010802047981 */ /* 0x001ea4000c1e1100 */
        /* <DEDUP_REMOVED lines=9> */
.L_x_6:
[----:B------:R-:W-:Y:S05]  /*0490*/  BSYNC.RECONVERGENT B0 ;  /* 0x0000000000007941 */ /* 0x000fea0003800200 */
.L_x_5:
[----:B------:R-:W-:Y:S01]  /*04a0*/  BSSY.RECONVERGENT B0, `(.L_x_7) ;  /* 0x000000d000007945 */ /* 0x000fe20003800200 */
[----:B------:R-:W-:-:S03]  /*04b0*/  ISETP.GT.AND P1, PT, R5, UR6, PT ;  /* 0x0000000605007c0c */ /* 0x000fc6000bf24270 */
[----:B------:R-:W-:Y:S10]  /*04c0*/  @P2 BRA `(.L_x_8) ;  /* 0x0000000000282947 */ /* 0x000ff40003800000 */
[----:B01----:R-:W2:Y:S02]  /*04d0*/  LDG.E.U8 R4, desc[UR8][R2.64+0x2] ;  /* 0x0000020802047981 */ /* 0x003ea4000c1e1100 */
        /* <DEDUP_REMOVED lines=9> */
.L_x_8:
[----:B------:R-:W-:Y:S05]  /*0570*/  BSYNC.RECONVERGENT B0 ;  /* 0x0000000000007941 */ /* 0x000fea0003800200 */
.L_x_7:
[----:B------:R-:W-:Y:S04]  /*0580*/  BSSY.RECONVERGENT B0, `(.L_x_9) ;  /* 0x000000c000007945 */ /* 0x000fe80003800200 */
[----:B------:R-:W-:Y:S05]  /*0590*/  @P3 BRA `(.L_x_10) ;  /* 0x0000000000283947 */ /* 0x000fea0003800000 */
[----:B012---:R-:W2:Y:S02]  /*05a0*/  LDG.E.U8 R4, desc[UR8][R2.64+0x3] ;  /* 0x0000030802047981 */ /* 0x007ea4000c1e1100 */
        /* <DEDUP_REMOVED lines=9> */
.L_x_10:
[----:B------:R-:W-:Y:S05]  /*0640*/  BSYNC.RECONVERGENT B0 ;  /* 0x0000000000007941 */ /* 0x000fea0003800200 */
.L_x_9:
[----:B------:R-:W-:Y:S04]  /*0650*/  BSSY.RECONVERGENT B0, `(.L_x_11) ;  /* 0x000000c000007945 */ /* 0x000fe80003800200 */
[----:B------:R-:W-:Y:S05]  /*0660*/  @P4 BRA `(.L_x_12) ;  /* 0x0000000000284947 */ /* 0x000fea0003800000 */
[----:B0123--:R-:W2:Y:S02]  /*0670*/  LDG.E.U8 R4, desc[UR8][R2.64+0x4] ;  /* 0x0000040802047981 */ /* 0x00fea4000c1e1100 */
        /* <DEDUP_REMOVED lines=9> */
.L_x_12:
[----:B------:R-:W-:Y:S05]  /*0710*/  BSYNC.RECONVERGENT B0 ;  /* 0x0000000000007941 */ /* 0x000fea0003800200 */
.L_x_11:
[----:B------:R-:W-:Y:S04]  /*0720*/  BSSY.RECONVERGENT B0, `(.L_x_13) ;  /* 0x000000c000007945 */ /* 0x000fe80003800200 */
[----:B------:R-:W-:Y:S05]  /*0730*/  @P5 BRA `(.L_x_14) ;  /* 0x0000000000285947 */ /* 0x000fea0003800000 */
[----:B01234-:R-:W2:Y:S02]  /*0740*/  LDG.E.U8 R4, desc[UR8][R2.64+0x5] ;  /* 0x0000050802047981 */ /* 0x01fea4000c1e1100 */
        /* <DEDUP_REMOVED lines=9> */
.L_x_14:
[----:B------:R-:W-:Y:S05]  /*07e0*/  BSYNC.RECONVERGENT B0 ;  /* 0x0000000000007941 */ /* 0x000fea0003800200 */
.L_x_13:
        /* <DEDUP_REMOVED lines=12> */
.L_x_16:
[----:B------:R-:W-:Y:S05]  /*08b0*/  BSYNC.RECONVERGENT B0 ;  /* 0x0000000000007941 */ /* 0x000fea0003800200 */
.L_x_15:
[----:B------:R-:W-:Y:S04]  /*08c0*/  BSSY.RECONVERGENT B0, `(.L_x_17) ;  /* 0x000000c000007945 */ /* 0x000fe80003800200 */
[----:B------:R-:W-:Y:S05]  /*08d0*/  @P0 BRA `(.L_x_18) ;  /* 0x0000000000280947 */ /* 0x000fea0003800000 */
[----:B------:R-:W5:Y:S02]  /*08e0*/  LDG.E.U8 R2, desc[UR8][R2.64+0x7] ;  /* 0x0000070802027981 */ /* 0x000f64000c1e1100 */
[----:B-----5:R-:W-:-:S04]  /*08f0*/  ISETP.GT.AND P0, PT, R2, UR7, PT ;  /* 0x0000000702007c0c */ /* 0x020fc8000bf04270 */
[----:B------:R-:W-:-:S13]  /*0900*/  ISETP.LT.OR P0, PT, R2, UR10, P0 ;  /* 0x0000000a02007c0c */ /* 0x000fda0008701670 */
[----:B------:R-:W-:Y:S05]  /*0910*/  @P0 BRA `(.L_x_18) ;  /* 0x0000000000180947 */ /* 0x000fea0003800000 */
[----:B------:R-:W5:Y:S01]  /*0920*/  S2UR UR5, SR_CgaCtaId ;  /* 0x00000000000579c3 */ /* 0x000f620000008800 */
[----:B------:R-:W-:Y:S01]  /*0930*/  UMOV UR4, 0x400 ;  /* 0x0000040000047882 */ /* 0x000fe20000000000 */
[----:B------:R-:W-:Y:S01]  /*0940*/  IMAD.IADD R2, R7, 0x1, R2 ;  /* 0x0000000107027824 */ /* 0x000fe200078e0202 */
[----:B-----5:R-:W-:-:S06]  /*0950*/  ULEA UR4, UR5, UR4, 0x18 ;  /* 0x0000000405047291 */ /* 0x020fcc000f8ec0ff */
[----:B------:R-:W-:-:S05]  /*0960*/  LEA R2, R2, UR4, 0x2 ;  /* 0x0000000402027c11 */ /* 0x000fca000f8e10ff */
[----:B------:R0:W-:Y:S02]  /*0970*/  ATOMS.POPC.INC.32 RZ, [R2+URZ] ;  /* 0x0000000002ff7f8c */ /* 0x0001e4000d8000ff */
.L_x_18:
[----:B------:R-:W-:Y:S05]  /*0980*/  BSYNC.RECONVERGENT B0 ;  /* 0x0000000000007941 */ /* 0x000fea0003800200 */
.L_x_17:
[----:B------:R-:W-:Y:S06]  /*0990*/  BAR.SYNC.DEFER_BLOCKING 0x0 ;  /* 0x0000000000007b1d */ /* 0x000fec0000010000 */
[----:B------:R-:W-:Y:S05]  /*09a0*/  @P1 EXIT ;  /* 0x000000000000194d */ /* 0x000fea0003800000 */
[----:B------:R-:W5:Y:S01]  /*09b0*/  S2UR UR5, SR_CgaCtaId ;  /* 0x00000000000579c3 */ /* 0x000f620000008800 */
[----:B------:R-:W-:-:S07]  /*09c0*/  UMOV UR4, 0x400 ;  /* 0x0000040000047882 */ /* 0x000fce0000000000 */
[----:B0-----:R-:W0:Y:S01]  /*09d0*/  LDC.64 R2, c[0x0][0x398] ;  /* 0x0000e600ff027b82 */ /* 0x001e220000000a00 */
[----:B-----5:R-:W-:-:S12]  /*09e0*/  ULEA UR4, UR5, UR4, 0x18 ;  /* 0x0000000405047291 */ /* 0x020fd8000f8ec0ff */
.L_x_19:
[----:B-1234-:R-:W-:-:S05]  /*09f0*/  LEA R4, R5, UR4, 0x2 ;  /* 0x0000000405047c11 */ /* 0x01efca000f8e10ff */
[----:B0-----:R-:W-:Y:S04]  /*0a00*/  LDS R7, [R4] ;  /* 0x0000000004077984 */ /* 0x001fe80000000800 */
[----:B------:R-:W-:Y:S04]  /*0a10*/  LDS R8, [R4+0x400] ;  /* 0x0004000004087984 */ /* 0x000fe80000000800 */
[----:B------:R-:W1:Y:S04]  /*0a20*/  LDS R9, [R4+0x800] ;  /* 0x0008000004097984 */ /* 0x000e680000000800 */
[----:B------:R-:W-:Y:S04]  /*0a30*/  LDS R24, [R4+0xc00] ;  /* 0x000c000004187984 */ /* 0x000fe80000000800 */
[----:B------:R-:W2:Y:S04]  /*0a40*/  LDS R25, [R4+0x1000] ;  /* 0x0010000004197984 */ /* 0x000ea80000000800 */
[----:B------:R-:W-:Y:S04]  /*0a50*/  LDS R18, [R4+0x1400] ;  /* 0x0014000004127984 */ /* 0x000fe80000000800 */
[----:B------:R-:W3:Y:S04]  /*0a60*/  LDS R19, [R4+0x1800] ;  /* 0x0018000004137984 */ /* 0x000ee80000000800 */
[----:B------:R-:W-:Y:S04]  /*0a70*/  LDS R22, [R4+0x1c00] ;  /* 0x001c000004167984 */ /* 0x000fe80000000800 */
[----:B------:R-:W4:Y:S04]  /*0a80*/  LDS R23, [R4+0x2000] ;  /* 0x0020000004177984 */ /* 0x000f280000000800 */
[----:B------:R-:W-:Y:S04]  /*0a90*/  LDS R20, [R4+0x2400] ;  /* 0x0024000004147984 */ /* 0x000fe80000000800 */
[----:B------:R-:W5:Y:S04]  /*0aa0*/  LDS R21, [R4+0x2800] ;  /* 0x0028000004157984 */ /* 0x000f680000000800 */
[----:B------:R-:W-:Y:S04]  /*0ab0*/  LDS R6, [R4+0x2c00] ;  /* 0x002c000004067984 */ /* 0x000fe80000000800 */
[----:B------:R-:W0:Y:S01]  /*0ac0*/  LDS R17, [R4+0x3000] ;  /* 0x0030000004117984 */ /* 0x000e220000000800 */
[----:B-1----:R-:W-:-:S03]  /*0ad0*/  IADD3 R7, PT, PT, R9, R8, R7 ;  /* 0x0000000809077210 */ /* 0x002fc60007ffe007 */
[----:B------:R-:W-:Y:S04]  /*0ae0*/  LDS R16, [R4+0x3400] ;  /* 0x0034000004107984 */ /* 0x000fe80000000800 */
[----:B------:R-:W1:Y:S01]  /*0af0*/  LDS R15, [R4+0x3800] ;  /* 0x00380000040f7984 */ /* 0x000e620000000800 */
[----:B--2---:R-:W-:-:S03]  /*0b00*/  IADD3 R24, PT, PT, R25, R24, R7 ;  /* 0x0000001819187210 */ /* 0x004fc60007ffe007 */
[----:B------:R-:W-:Y:S04]  /*0b10*/  LDS R14, [R4+0x3c00] ;  /* 0x003c0000040e7984 */ /* 0x000fe80000000800 */
[----:B------:R-:W2:Y:S01]  /*0b20*/  LDS R13, [R4+0x4000] ;  /* 0x00400000040d7984 */ /* 0x000ea20000000800 */
[----:B---3--:R-:W-:-:S03]  /*0b30*/  IADD3 R24, PT, PT, R19, R18, R24 ;  /* 0x0000001213187210 */ /* 0x008fc60007ffe018 */
[----:B------:R-:W-:Y:S04]  /*0b40*/  LDS R12, [R4+0x4400] ;  /* 0x00440000040c7984 */ /* 0x000fe80000000800 */
[----:B------:R-:W3:Y:S01]  /*0b50*/  LDS R11, [R4+0x4800] ;  /* 0x00480000040b7984 */ /* 0x000ee20000000800 */
[----:B----4-:R-:W-:-:S03]  /*0b60*/  IADD3 R24, PT, PT, R23, R22, R24 ;  /* 0x0000001617187210 */ /* 0x010fc60007ffe018 */
[----:B------:R-:W-:Y:S04]  /*0b70*/  LDS R10, [R4+0x4c00] ;  /* 0x004c0000040a7984 */ /* 0x000fe80000000800 */
[----:B------:R-:W4:Y:S01]  /*0b80*/  LDS R9, [R4+0x5000] ;  /* 0x0050000004097984 */ /* 0x000f220000000800 */
[----:B-----5:R-:W-:-:S03]  /*0b90*/  IADD3 R26, PT, PT, R21, R20, R24 ;  /* 0x00000014151a7210 */ /* 0x020fc60007ffe018 */
[----:B------:R-:W-:Y:S04]  /*0ba0*/  LDS R8, [R4+0x5400] ;  /* 0x0054000004087984 */ /* 0x000fe80000000800 */
[----:B------:R-:W5:Y:S01]  /*0bb0*/  LDS R7, [R4+0x5800] ;  /* 0x0058000004077984 */ /* 0x000f620000000800 */
[----:B0-----:R-:W-:-:S03]  /*0bc0*/  IADD3 R17, PT, PT, R17, R6, R26 ;  /* 0x0000000611117210 */ /* 0x001fc60007ffe01a */
        /* <DEDUP_REMOVED lines=12> */
[----:B------:R-:W4:Y:S01]  /*0c90*/  LDS R6, [R4+0x7c00] ;  /* 0x007c000004067984 */ /* 0x000f220000000800 */
[----:B-----5:R-:W-:Y:S01]  /*0ca0*/  IADD3 R7, PT, PT, R7, R8, R9 ;  /* 0x0000000807077210 */ /* 0x020fe20007ffe009 */
[----:B------:R-:W-:-:S03]  /*0cb0*/  IMAD.WIDE R8, R5, 0x4, R2 ;  /* 0x0000000405087825 */ /* 0x000fc600078e0202 */
[----:B0-----:R-:W-:Y:S01]  /*0cc0*/  IADD3 R7, PT, PT, R18, R19, R7 ;  /* 0x0000001312077210 */ /* 0x001fe20007ffe007 */
[----:B------:R-:W-:-:S03]  /*0cd0*/  IMAD.IADD R5, R0, 0x1, R5 ;  /* 0x0000000100057824 */ /* 0x000fc600078e0205 */
[----:B-1----:R-:W-:Y:S02]  /*0ce0*/  IADD3 R7, PT, PT, R22, R23, R7 ;  /* 0x0000001716077210 */ /* 0x002fe40007ffe007 */
[----:B------:R-:W-:Y:S02]  /*0cf0*/  ISETP.GT.AND P0, PT, R5, UR6, PT ;  /* 0x0000000605007c0c */ /* 0x000fe4000bf04270 */
[----:B--2---:R-:W-:-:S04]  /*0d00*/  IADD3 R7, PT, PT, R24, R25, R7 ;  /* 0x0000001918077210 */ /* 0x004fc80007ffe007 */
[----:B---3--:R-:W-:-:S05]  /*0d10*/  IADD3 R7, PT, PT, R20, R21, R7 ;  /* 0x0000001514077210 */ /* 0x008fca0007ffe007 */
[----:B----4-:R-:W-:-:S05]  /*0d20*/  IMAD.IADD R7, R7, 0x1, R6 ;  /* 0x0000000107077824 */ /* 0x010fca00078e0206 */
[----:B------:R0:W-:Y:S01]  /*0d30*/  REDG.E.ADD.STRONG.GPU desc[UR8][R8.64], R7 ;  /* 0x000000070800798e */ /* 0x0001e2000c12e108 */
[----:B------:R-:W-:Y:S05]  /*0d40*/  @!P0 BRA `(.L_x_19) ;  /* 0xfffffffc00288947 */ /* 0x000fea000383ffff */
[----:B------:R-:W-:Y:S05]  /*0d50*/  EXIT ;  /* 0x000000000000794d */ /* 0x000fea0003800000 */
.L_x_20:
[----:B------:R-:W-:-:S00]  /*0d60*/  BRA `(.L_x_20) ;  /* 0xfffffffc00fc7947 */ /* 0x000fc0000383ffff */
[----:B------:R-:W-:-:S00]  /*0d70*/  NOP ;  /* 0x0000000000007918 */ /* 0x000fc00000000000 */
        /* <DEDUP_REMOVED lines=8> */
.L_x_21:


//--------------------- .nv.shared._Z16histogram_kernelPKcjiiPj --------------------------
	.section	.nv.shared._Z16histogram_kernelPKcjiiPj,"aw",@nobits
	.sectionflags	@""
	.align	4
.nv.shared._Z16histogram_kernelPKcjiiPj:
	.zero		33792


//--------------------- .nv.shared.reserved.0     --------------------------
	.section	.nv.shared.reserved.0,"aw",@nobits
	.weak		__nv_reservedSMEM_offset_0_alias
	.size		__nv_reservedSMEM_offset_0_alias, 0, 64
	.other		__nv_reservedSMEM_offset_0_alias,@"STO_CUDA_RESERVED_SHARED STV_DEFAULT"
__nv_reservedSMEM_offset_0_alias:
	.zero		0
	.zero		64


//--------------------- .nv.constant0._Z16histogram_kernelPKcjiiPj --------------------------
	.section	.nv.constant0._Z16histogram_kernelPKcjiiPj,"a",@progbits
	.sectionflags	@""
	.align	4
.nv.constant0._Z16histogram_kernelPKcjiiPj:
	.zero		928


//--------------------- SYMBOLS --------------------------

	.type		.nv.reservedSmem.offset0,@object
	.size		.nv.reservedSmem.offset0,0x4
	.type		.nv.reservedSmem.cap,@object
	.size		.nv.reservedSmem.cap,0x4
